	.headerflags	@"EF_CUDA_TEXMODE_UNIFIED EF_CUDA_64BIT_ADDRESS EF_CUDA_ACCELERATORS EF_CUDA_SM90 EF_CUDA_VIRTUAL_SM(EF_CUDA_SM90)"
	.elftype	@"ET_EXEC"


//--------------------- .nv.info                  --------------------------
	.section	.nv.info,"",@"SHT_CUDA_INFO"
	.align	4


	//----- nvinfo : EIATTR_REGCOUNT
	.align		4
        /*0000*/ 	.byte	0x04, 0x2f
        /*0002*/ 	.short	(.L_1 - .L_0)
	.align		4
.L_0:
        /*0004*/ 	.word	index@(triton_poi_fused_add_mul_sigmoid_4)
        /*0008*/ 	.word	0x0000000f


	//----- nvinfo : EIATTR_MIN_STACK_SIZE
	.align		4
.L_1:
        /*000c*/ 	.byte	0x04, 0x12
        /*000e*/ 	.short	(.L_3 - .L_2)
	.align		4
.L_2:
        /*0010*/ 	.word	index@(triton_poi_fused_add_mul_sigmoid_4)
        /*0014*/ 	.word	0x00000000


	//----- nvinfo : EIATTR_FRAME_SIZE
	.align		4
.L_3:
        /*0018*/ 	.byte	0x04, 0x11
        /*001a*/ 	.short	(.L_5 - .L_4)
	.align		4
.L_4:
        /*001c*/ 	.word	index@(triton_poi_fused_add_mul_sigmoid_4)
        /*0020*/ 	.word	0x00000000


	//----- nvinfo : EIATTR_MIN_STACK_SIZE
	.align		4
.L_5:
        /*0024*/ 	.byte	0x04, 0x12
        /*0026*/ 	.short	(.L_7 - .L_6)
	.align		4
.L_6:
        /*0028*/ 	.word	index@(triton_poi_fused_add_mul_sigmoid_4)
        /*002c*/ 	.word	0x00000000
.L_7:


//--------------------- .nv.info.triton_poi_fused_add_mul_sigmoid_4 --------------------------
	.section	.nv.info.triton_poi_fused_add_mul_sigmoid_4,"",@"SHT_CUDA_INFO"
	.sectionflags	@""
	.align	4


	//----- nvinfo : EIATTR_CUDA_API_VERSION
	.align		4
        /*0000*/ 	.byte	0x04, 0x37
        /*0002*/ 	.short	(.L_9 - .L_8)
.L_8:
        /*0004*/ 	.word	0x0000007c


	//----- nvinfo : EIATTR_KPARAM_INFO
	.align		4
.L_9:
        /*0008*/ 	.byte	0x04, 0x17
        /*000a*/ 	.short	(.L_11 - .L_10)
.L_10:
        /*000c*/ 	.word	0x00000000
        /*0010*/ 	.short	0x0005
        /*0012*/ 	.short	0x0028
        /*0014*/ 	.byte	0x00, 0xf0, 0x11, 0x00


	//----- nvinfo : EIATTR_KPARAM_INFO
	.align		4
.L_11:
        /*0018*/ 	.byte	0x04, 0x17
        /*001a*/ 	.short	(.L_13 - .L_12)
.L_12:
        /*001c*/ 	.word	0x00000000
        /*0020*/ 	.short	0x0004
        /*0022*/ 	.short	0x0020
        /*0024*/ 	.byte	0x00, 0xf4, 0x21, 0x00


	//----- nvinfo : EIATTR_KPARAM_INFO
	.align		4
.L_13:
        /*0028*/ 	.byte	0x04, 0x17
        /*002a*/ 	.short	(.L_15 - .L_14)
.L_14:
        /*002c*/ 	.word	0x00000000
        /*0030*/ 	.short	0x0003
        /*0032*/ 	.short	0x0018
        /*0034*/ 	.byte	0x00, 0xf4, 0x21, 0x00


	//----- nvinfo : EIATTR_KPARAM_INFO
	.align		4
.L_15:
        /*0038*/ 	.byte	0x04, 0x17
        /*003a*/ 	.short	(.L_17 - .L_16)
.L_16:
        /*003c*/ 	.word	0x00000000
        /*0040*/ 	.short	0x0002
        /*0042*/ 	.short	0x0010
        /*0044*/ 	.byte	0x00, 0xf4, 0x21, 0x00


	//----- nvinfo : EIATTR_KPARAM_INFO
	.align		4
.L_17:
        /*0048*/ 	.byte	0x04, 0x17
        /*004a*/ 	.short	(.L_19 - .L_18)
.L_18:
        /*004c*/ 	.word	0x00000000
        /*0050*/ 	.short	0x0001
        /*0052*/ 	.short	0x0008
        /*0054*/ 	.byte	0x00, 0xf4, 0x21, 0x00


	//----- nvinfo : EIATTR_KPARAM_INFO
	.align		4
.L_19:
        /*0058*/ 	.byte	0x04, 0x17
        /*005a*/ 	.short	(.L_21 - .L_20)
.L_20:
        /*005c*/ 	.word	0x00000000
        /*0060*/ 	.short	0x0000
        /*0062*/ 	.short	0x0000
        /*0064*/ 	.byte	0x00, 0xf4, 0x21, 0x00


	//----- nvinfo : EIATTR_SPARSE_MMA_MASK
	.align		4
.L_21:
        /*0068*/ 	.byte	0x03, 0x50
        /*006a*/ 	.short	0x0000


	//----- nvinfo : EIATTR_MAXREG_COUNT
	.align		4
        /*006c*/ 	.byte	0x03, 0x1b
        /*006e*/ 	.short	0x00ff


	//----- nvinfo : EIATTR_EXIT_INSTR_OFFSETS
	.align		4
        /*0070*/ 	.byte	0x04, 0x1c
        /*0072*/ 	.short	(.L_23 - .L_22)


	//   ....[0]....
.L_22:
        /*0074*/ 	.word	0x000003c0


	//   ....[1]....
        /*0078*/ 	.word	0x000003e0


	//----- nvinfo : EIATTR_REQNTID
	.align		4
.L_23:
        /*007c*/ 	.byte	0x04, 0x10
        /*007e*/ 	.short	(.L_25 - .L_24)
.L_24:
        /*0080*/ 	.word	0x00000080
        /*0084*/ 	.word	0x00000001
        /*0088*/ 	.word	0x00000001


	//----- nvinfo : EIATTR_CBANK_PARAM_SIZE
	.align		4
.L_25:
        /*008c*/ 	.byte	0x03, 0x19
        /*008e*/ 	.short	0x002c


	//----- nvinfo : EIATTR_PARAM_CBANK
	.align		4
        /*0090*/ 	.byte	0x04, 0x0a
        /*0092*/ 	.short	(.L_27 - .L_26)
	.align		4
.L_26:
        /*0094*/ 	.word	index@(.nv.constant0.triton_poi_fused_add_mul_sigmoid_4)
        /*0098*/ 	.short	0x0210
        /*009a*/ 	.short	0x002c


	//----- nvinfo : EIATTR_SW_WAR
	.align		4
.L_27:
        /*009c*/ 	.byte	0x04, 0x36
        /*009e*/ 	.short	(.L_29 - .L_28)
.L_28:
        /*00a0*/ 	.word	0x00000008
.L_29:


//--------------------- .nv.callgraph             --------------------------
	.section	.nv.callgraph,"",@"SHT_CUDA_CALLGRAPH"
	.align	4
	.sectionentsize	8
	.align		4
        /*0000*/ 	.word	0x00000000
	.align		4
        /*0004*/ 	.word	0xffffffff
	.align		4
        /*0008*/ 	.word	0x00000000
	.align		4
        /*000c*/ 	.word	0xfffffffe
	.align		4
        /*0010*/ 	.word	0x00000000
	.align		4
        /*0014*/ 	.word	0xfffffffd
	.align		4
        /*0018*/ 	.word	0x00000000
	.align		4
        /*001c*/ 	.word	0xfffffffc


//--------------------- .text.triton_poi_fused_add_mul_sigmoid_4 --------------------------
	.section	.text.triton_poi_fused_add_mul_sigmoid_4,"ax",@progbits
	.align	128
        .global         triton_poi_fused_add_mul_sigmoid_4
        .type           triton_poi_fused_add_mul_sigmoid_4,@function
        .size           triton_poi_fused_add_mul_sigmoid_4,(.L_x_1 - triton_poi_fused_add_mul_sigmoid_4)
        .other          triton_poi_fused_add_mul_sigmoid_4,@"STO_CUDA_ENTRY STV_DEFAULT"
triton_poi_fused_add_mul_sigmoid_4:
.text.triton_poi_fused_add_mul_sigmoid_4:
[----:B------:R-:W0:Y:S02]  /*0000*/  LDC R1, c[0x0][0x28] ;  /* 0x00000a00ff017b82 */ /* 0x000e240000000800 */
[----:B------:R-:W1:Y:S01]  /*0010*/  S2R R2, SR_TID.X ;  /* 0x0000000000027919 */ /* 0x000e620000002100 */
[----:B------:R-:W2:Y:S01]  /*0020*/  LDC.64 R8, c[0x0][0x220] ;  /* 0x00008800ff087b82 */ /* 0x000ea20000000a00 */
[----:B------:R-:W-:Y:S01]  /*0030*/  HFMA2.MMA R10, -RZ, RZ, 0, 0 ;  /* 0x00000000ff0a7435 */ /* 0x000fe200000001ff */
[----:B------:R-:W-:Y:S01]  /*0040*/  ULDC.64 UR4, c[0x0][0x208] ;  /* 0x0000820000047ab9 */ /* 0x000fe20000000a00 */
[----:B------:R-:W3:Y:S05]  /*0050*/  S2R R3, SR_CTAID.X ;  /* 0x0000000000037919 */ /* 0x000eea0000002500 */
[----:B------:R-:W4:Y:S08]  /*0060*/  LDC.64 R6, c[0x0][0x218] ;  /* 0x00008600ff067b82 */ /* 0x000f300000000a00 */
[----:B------:R-:W5:Y:S01]  /*0070*/  LDC.64 R4, c[0x0][0x210] ;  /* 0x00008400ff047b82 */ /* 0x000f620000000a00 */
[----:B-1----:R-:W-:-:S02]  /*0080*/  LOP3.LUT R2, R2, 0x7f, RZ, 0xc0, !PT ;  /* 0x0000007f02027812 */ /* 0x002fc400078ec0ff */
[----:B---3--:R-:W-:Y:S02]  /*0090*/  SHF.R.S32.HI R0, RZ, 0x18, R3 ;  /* 0x00000018ff007819 */ /* 0x008fe40000011403 */
[----:B------:R-:W-:Y:S02]  /*00a0*/  LEA R2, R3, R2, 0x7 ;  /* 0x0000000203027211 */ /* 0x000fe400078e38ff */
[----:B------:R-:W-:Y:S02]  /*00b0*/  SGXT R3, R0, 0x1 ;  /* 0x000000010003781a */ /* 0x000fe40000000200 */
[----:B------:R-:W-:Y:S02]  /*00c0*/  ISETP.GE.AND P0, PT, R2, 0x100, PT ;  /* 0x000001000200780c */ /* 0x000fe40003f06270 */
[----:B------:R-:W-:-:S04]  /*00d0*/  LEA.HI R3, R3, R2, RZ, 0x4 ;  /* 0x0000000203037211 */ /* 0x000fc800078f20ff */
[----:B------:R-:W-:-:S05]  /*00e0*/  SHF.R.S32.HI R3, RZ, 0x4, R3 ;  /* 0x00000004ff037819 */ /* 0x000fca0000011403 */
[----:B--2---:R-:W-:-:S05]  /*00f0*/  IMAD.WIDE R8, R3, 0x4, R8 ;  /* 0x0000000403087825 */ /* 0x004fca00078e0208 */
[----:B------:R1:W2:Y:S01]  /*0100*/  @!P0 LDG.E.EL R10, desc[UR4][R8.64] ;  /* 0x00000004080a8981 */ /* 0x0002a2000c2e1900 */
[----:B------:R-:W-:Y:S01]  /*0110*/  LEA.HI R0, R3, R3, RZ, 0x2 ;  /* 0x0000000303007211 */ /* 0x000fe200078f10ff */
[----:B----4-:R-:W-:-:S03]  /*0120*/  IMAD.WIDE R6, R2, 0x4, R6 ;  /* 0x0000000402067825 */ /* 0x010fc600078e0206 */
[----:B------:R-:W-:-:S04]  /*0130*/  LOP3.LUT R0, R0, 0xfffffffc, RZ, 0xc0, !PT ;  /* 0xfffffffc00007812 */ /* 0x000fc800078ec0ff */
[----:B------:R-:W-:Y:S01]  /*0140*/  IADD3 R11, R3, -R0, RZ ;  /* 0x80000000030b7210 */ /* 0x000fe20007ffe0ff */
[----:B------:R-:W-:Y:S01]  /*0150*/  HFMA2.MMA R3, -RZ, RZ, 0, 0 ;  /* 0x00000000ff037435 */ /* 0x000fe200000001ff */
[----:B------:R-:W-:Y:S01]  /*0160*/  MOV R0, RZ ;  /* 0x000000ff00007202 */ /* 0x000fe20000000f00 */
[----:B-1----:R-:W1:Y:S02]  /*0170*/  LDC.64 R8, c[0x0][0x228] ;  /* 0x00008a00ff087b82 */ /* 0x002e640000000a00 */
[----:B-----5:R-:W-:-:S05]  /*0180*/  IMAD.WIDE R4, R11, 0x4, R4 ;  /* 0x000000040b047825 */ /* 0x020fca00078e0204 */
[----:B------:R-:W3:Y:S04]  /*0190*/  @!P0 LDG.E.EL R0, desc[UR4][R4.64] ;  /* 0x0000000404008981 */ /* 0x000ee8000c2e1900 */
[----:B------:R-:W3:Y:S01]  /*01a0*/  @!P0 LDG.E R3, desc[UR4][R6.64] ;  /* 0x0000000406038981 */ /* 0x000ee2000c1e1900 */
[----:B------:R-:W-:Y:S01]  /*01b0*/  MOV R12, RZ ;  /* 0x000000ff000c7202 */ /* 0x000fe20000000f00 */
[----:B-1----:R-:W-:-:S05]  /*01c0*/  IMAD.WIDE R8, R11, 0x4, R8 ;  /* 0x000000040b087825 */ /* 0x002fca00078e0208 */
[----:B------:R1:W4:Y:S02]  /*01d0*/  @!P0 LDG.E.EL R12, desc[UR4][R8.64] ;  /* 0x00000004080c8981 */ /* 0x000324000c2e1900 */
[----:B-1----:R-:W-:Y:S01]  /*01e0*/  HFMA2.MMA R8, -RZ, RZ, 1.625, 0 ;  /* 0x3e800000ff087435 */ /* 0x002fe200000001ff */
[----:B--2---:R-:W-:-:S04]  /*01f0*/  FADD R10, RZ, -R10 ;  /* 0x8000000aff0a7221 */ /* 0x004fc80000000000 */
[----:B------:R-:W-:-:S05]  /*0200*/  FMUL R10, R10, 1.4426950216293334961 ;  /* 0x3fb8aa3b0a0a7820 */ /* 0x000fca0000400000 */
[----:B------:R-:W-:-:S13]  /*0210*/  FSETP.GEU.AND P1, PT, R10, -126, PT ;  /* 0xc2fc00000a00780b */ /* 0x000fda0003f2e000 */
[----:B------:R-:W-:-:S04]  /*0220*/  @!P1 FMUL R10, R10, 0.5 ;  /* 0x3f0000000a0a9820 */ /* 0x000fc80000400000 */
[----:B------:R-:W1:Y:S02]  /*0230*/  MUFU.EX2 R11, R10 ;  /* 0x0000000a000b7308 */ /* 0x000e640000000800 */
[----:B-1----:R-:W-:-:S04]  /*0240*/  @!P1 FMUL R11, R11, R11 ;  /* 0x0000000b0b0b9220 */ /* 0x002fc80000400000 */
[----:B------:R-:W-:-:S05]  /*0250*/  FADD R11, R11, 1 ;  /* 0x3f8000000b0b7421 */ /* 0x000fca0000000000 */
[----:B------:R-:W-:-:S13]  /*0260*/  FSETP.GT.AND P1, PT, R11, 8.50705917302346158658e+37, PT ;  /* 0x7e8000000b00780b */ /* 0x000fda0003f24000 */
[----:B------:R-:W-:-:S06]  /*0270*/  @P1 FMUL R11, R11, 0.25 ;  /* 0x3e8000000b0b1820 */ /* 0x000fcc0000400000 */
[----:B------:R-:W1:Y:S01]  /*0280*/  MUFU.RCP R11, R11 ;  /* 0x0000000b000b7308 */ /* 0x000e620000001000 */
[----:B------:R-:W-:Y:S01]  /*0290*/  FSEL R4, R8, 1, P1 ;  /* 0x3f80000008047808 */ /* 0x000fe20000800000 */
[----:B---3--:R-:W-:-:S04]  /*02a0*/  FMUL R0, R3, R0 ;  /* 0x0000000003007220 */ /* 0x008fc80000400000 */
[----:B-1----:R-:W-:-:S04]  /*02b0*/  FMUL R5, R11, R4 ;  /* 0x000000040b057220 */ /* 0x002fc80000400000 */
[----:B------:R-:W-:-:S04]  /*02c0*/  FFMA R5, -R0, R5, RZ ;  /* 0x0000000500057223 */ /* 0x000fc800000001ff */
[----:B------:R-:W-:-:S05]  /*02d0*/  FMUL R6, R5, 1.4426950216293334961 ;  /* 0x3fb8aa3b05067820 */ /* 0x000fca0000400000 */
[----:B------:R-:W-:-:S13]  /*02e0*/  FSETP.GEU.AND P1, PT, R6, -126, PT ;  /* 0xc2fc00000600780b */ /* 0x000fda0003f2e000 */
[----:B------:R-:W-:-:S04]  /*02f0*/  @!P1 FMUL R6, R6, 0.5 ;  /* 0x3f00000006069820 */ /* 0x000fc80000400000 */
[----:B------:R-:W1:Y:S02]  /*0300*/  MUFU.EX2 R4, R6 ;  /* 0x0000000600047308 */ /* 0x000e640000000800 */
[----:B-1----:R-:W-:-:S04]  /*0310*/  @!P1 FMUL R4, R4, R4 ;  /* 0x0000000404049220 */ /* 0x002fc80000400000 */
[----:B------:R-:W-:Y:S02]  /*0320*/  FADD R7, R4, 1 ;  /* 0x3f80000004077421 */ /* 0x000fe40000000000 */
[----:B------:R-:W1:Y:S03]  /*0330*/  LDC.64 R4, c[0x0][0x230] ;  /* 0x00008c00ff047b82 */ /* 0x000e660000000a00 */
[----:B------:R-:W-:-:S13]  /*0340*/  FSETP.GT.AND P1, PT, R7, 8.50705917302346158658e+37, PT ;  /* 0x7e8000000700780b */ /* 0x000fda0003f24000 */
[----:B------:R-:W-:-:S06]  /*0350*/  @P1 FMUL R7, R7, 0.25 ;  /* 0x3e80000007071820 */ /* 0x000fcc0000400000 */
[----:B------:R-:W2:Y:S01]  /*0360*/  MUFU.RCP R7, R7 ;  /* 0x0000000700077308 */ /* 0x000ea20000001000 */
[----:B------:R-:W-:Y:S01]  /*0370*/  FSEL R8, R8, 1, P1 ;  /* 0x3f80000008087808 */ /* 0x000fe20000800000 */
[----:B-1----:R-:W-:-:S04]  /*0380*/  IMAD.WIDE R4, R2, 0x4, R4 ;  /* 0x0000000402047825 */ /* 0x002fc800078e0204 */
[----:B--2---:R-:W-:-:S04]  /*0390*/  FMUL R9, R7, R8 ;  /* 0x0000000807097220 */ /* 0x004fc80000400000 */
[----:B------:R-:W-:-:S04]  /*03a0*/  FMUL R9, R0, R9 ;  /* 0x0000000900097220 */ /* 0x000fc80000400000 */
[----:B----4-:R-:W-:Y:S01]  /*03b0*/  FFMA R9, R12, R3, R9 ;  /* 0x000000030c097223 */ /* 0x010fe20000000009 */
[----:B------:R-:W-:Y:S06]  /*03c0*/  @P0 EXIT ;  /* 0x000000000000094d */ /* 0x000fec0003800000 */
[----:B------:R-:W-:Y:S01]  /*03d0*/  STG.E desc[UR4][R4.64], R9 ;  /* 0x0000000904007986 */ /* 0x000fe2000c101904 */
[----:B------:R-:W-:Y:S05]  /*03e0*/  EXIT ;  /* 0x000000000000794d */ /* 0x000fea0003800000 */
.L_x_0:
[----:B------:R-:W-:-:S00]  /*03f0*/  BRA `(.L_x_0) ;  /* 0xfffffffc00fc7947 */ /* 0x000fc0000383ffff */
[----:B------:R-:W-:-:S00]  /*0400*/  NOP ;  /* 0x0000000000007918 */ /* 0x000fc00000000000 */
[----:B------:R-:W-:-:S00]  /*0410*/  NOP ;  /* 0x0000000000007918 */ /* 0x000fc00000000000 */
[----:B------:R-:W-:-:S00]  /*0420*/  NOP ;  /* 0x0000000000007918 */ /* 0x000fc00000000000 */
[----:B------:R-:W-:-:S00]  /*0430*/  NOP ;  /* 0x0000000000007918 */ /* 0x000fc00000000000 */
[----:B------:R-:W-:-:S00]  /*0440*/  NOP ;  /* 0x0000000000007918 */ /* 0x000fc00000000000 */
[----:B------:R-:W-:-:S00]  /*0450*/  NOP ;  /* 0x0000000000007918 */ /* 0x000fc00000000000 */
[----:B------:R-:W-:-:S00]  /*0460*/  NOP ;  /* 0x0000000000007918 */ /* 0x000fc00000000000 */
[----:B------:R-:W-:-:S00]  /*0470*/  NOP ;  /* 0x0000000000007918 */ /* 0x000fc00000000000 */
.L_x_1:


//--------------------- .nv.constant0.triton_poi_fused_add_mul_sigmoid_4 --------------------------
	.section	.nv.constant0.triton_poi_fused_add_mul_sigmoid_4,"a",@progbits
	.sectionflags	@""
	.align	4
.nv.constant0.triton_poi_fused_add_mul_sigmoid_4:
	.zero		572
